	.headerflags	@"EF_CUDA_TEXMODE_UNIFIED EF_CUDA_64BIT_ADDRESS EF_CUDA_ACCELERATORS EF_CUDA_SM90 EF_CUDA_VIRTUAL_SM(EF_CUDA_SM90)"
	.elftype	@"ET_EXEC"


//--------------------- .nv.info                  --------------------------
	.section	.nv.info,"",@"SHT_CUDA_INFO"
	.align	4


	//----- nvinfo : EIATTR_REGCOUNT
	.align		4
        /*0000*/ 	.byte	0x04, 0x2f
        /*0002*/ 	.short	(.L_3 - .L_2)
	.align		4
.L_2:
        /*0004*/ 	.word	index@(triton_poi_fused__native_batch_norm_legit_no_training_add_relu_15)
        /*0008*/ 	.word	0x00000013


	//----- nvinfo : EIATTR_MIN_STACK_SIZE
	.align		4
.L_3:
        /*000c*/ 	.byte	0x04, 0x12
        /*000e*/ 	.short	(.L_5 - .L_4)
	.align		4
.L_4:
        /*0010*/ 	.word	index@(triton_poi_fused__native_batch_norm_legit_no_training_add_relu_15)
        /*0014*/ 	.word	0x00000000


	//----- nvinfo : EIATTR_FRAME_SIZE
	.align		4
.L_5:
        /*0018*/ 	.byte	0x04, 0x11
        /*001a*/ 	.short	(.L_7 - .L_6)
	.align		4
.L_6:
        /*001c*/ 	.word	index@(triton_poi_fused__native_batch_norm_legit_no_training_add_relu_15)
        /*0020*/ 	.word	0x00000000


	//----- nvinfo : EIATTR_MIN_STACK_SIZE
	.align		4
.L_7:
        /*0024*/ 	.byte	0x04, 0x12
        /*0026*/ 	.short	(.L_9 - .L_8)
	.align		4
.L_8:
        /*0028*/ 	.word	index@(triton_poi_fused__native_batch_norm_legit_no_training_add_relu_15)
        /*002c*/ 	.word	0x00000000
.L_9:


//--------------------- .nv.info.triton_poi_fused__native_batch_norm_legit_no_training_add_relu_15 --------------------------
	.section	.nv.info.triton_poi_fused__native_batch_norm_legit_no_training_add_relu_15,"",@"SHT_CUDA_INFO"
	.sectionflags	@""
	.align	4


	//----- nvinfo : EIATTR_CUDA_API_VERSION
	.align		4
        /*0000*/ 	.byte	0x04, 0x37
        /*0002*/ 	.short	(.L_11 - .L_10)
.L_10:
        /*0004*/ 	.word	0x0000007c


	//----- nvinfo : EIATTR_KPARAM_INFO
	.align		4
.L_11:
        /*0008*/ 	.byte	0x04, 0x17
        /*000a*/ 	.short	(.L_13 - .L_12)
.L_12:
        /*000c*/ 	.word	0x00000000
        /*0010*/ 	.short	0x0007
        /*0012*/ 	.short	0x0038
        /*0014*/ 	.byte	0x00, 0xf0, 0x11, 0x00


	//----- nvinfo : EIATTR_KPARAM_INFO
	.align		4
.L_13:
        /*0018*/ 	.byte	0x04, 0x17
        /*001a*/ 	.short	(.L_15 - .L_14)
.L_14:
        /*001c*/ 	.word	0x00000000
        /*0020*/ 	.short	0x0006
        /*0022*/ 	.short	0x0030
        /*0024*/ 	.byte	0x00, 0xf4, 0x21, 0x00


	//----- nvinfo : EIATTR_KPARAM_INFO
	.align		4
.L_15:
        /*0028*/ 	.byte	0x04, 0x17
        /*002a*/ 	.short	(.L_17 - .L_16)
.L_16:
        /*002c*/ 	.word	0x00000000
        /*0030*/ 	.short	0x0005
        /*0032*/ 	.short	0x0028
        /*0034*/ 	.byte	0x00, 0xf4, 0x21, 0x00


	//----- nvinfo : EIATTR_KPARAM_INFO
	.align		4
.L_17:
        /*0038*/ 	.byte	0x04, 0x17
        /*003a*/ 	.short	(.L_19 - .L_18)
.L_18:
        /*003c*/ 	.word	0x00000000
        /*0040*/ 	.short	0x0004
        /*0042*/ 	.short	0x0020
        /*0044*/ 	.byte	0x00, 0xf4, 0x21, 0x00


	//----- nvinfo : EIATTR_KPARAM_INFO
	.align		4
.L_19:
        /*0048*/ 	.byte	0x04, 0x17
        /*004a*/ 	.short	(.L_21 - .L_20)
.L_20:
        /*004c*/ 	.word	0x00000000
        /*0050*/ 	.short	0x0003
        /*0052*/ 	.short	0x0018
        /*0054*/ 	.byte	0x00, 0xf4, 0x21, 0x00


	//----- nvinfo : EIATTR_KPARAM_INFO
	.align		4
.L_21:
        /*0058*/ 	.byte	0x04, 0x17
        /*005a*/ 	.short	(.L_23 - .L_22)
.L_22:
        /*005c*/ 	.word	0x00000000
        /*0060*/ 	.short	0x0002
        /*0062*/ 	.short	0x0010
        /*0064*/ 	.byte	0x00, 0xf4, 0x21, 0x00


	//----- nvinfo : EIATTR_KPARAM_INFO
	.align		4
.L_23:
        /*0068*/ 	.byte	0x04, 0x17
        /*006a*/ 	.short	(.L_25 - .L_24)
.L_24:
        /*006c*/ 	.word	0x00000000
        /*0070*/ 	.short	0x0001
        /*0072*/ 	.short	0x0008
        /*0074*/ 	.byte	0x00, 0xf4, 0x21, 0x00


	//----- nvinfo : EIATTR_KPARAM_INFO
	.align		4
.L_25:
        /*0078*/ 	.byte	0x04, 0x17
        /*007a*/ 	.short	(.L_27 - .L_26)
.L_26:
        /*007c*/ 	.word	0x00000000
        /*0080*/ 	.short	0x0000
        /*0082*/ 	.short	0x0000
        /*0084*/ 	.byte	0x00, 0xf4, 0x21, 0x00


	//----- nvinfo : EIATTR_SPARSE_MMA_MASK
	.align		4
.L_27:
        /*0088*/ 	.byte	0x03, 0x50
        /*008a*/ 	.short	0x0000


	//----- nvinfo : EIATTR_MAXREG_COUNT
	.align		4
        /*008c*/ 	.byte	0x03, 0x1b
        /*008e*/ 	.short	0x00ff


	//----- nvinfo : EIATTR_EXIT_INSTR_OFFSETS
	.align		4
        /*0090*/ 	.byte	0x04, 0x1c
        /*0092*/ 	.short	(.L_29 - .L_28)


	//   ....[0]....
.L_28:
        /*0094*/ 	.word	0x00000310


	//----- nvinfo : EIATTR_REQNTID
	.align		4
.L_29:
        /*0098*/ 	.byte	0x04, 0x10
        /*009a*/ 	.short	(.L_31 - .L_30)
.L_30:
        /*009c*/ 	.word	0x00000080
        /*00a0*/ 	.word	0x00000001
        /*00a4*/ 	.word	0x00000001


	//----- nvinfo : EIATTR_CBANK_PARAM_SIZE
	.align		4
.L_31:
        /*00a8*/ 	.byte	0x03, 0x19
        /*00aa*/ 	.short	0x003c


	//----- nvinfo : EIATTR_PARAM_CBANK
	.align		4
        /*00ac*/ 	.byte	0x04, 0x0a
        /*00ae*/ 	.short	(.L_33 - .L_32)
	.align		4
.L_32:
        /*00b0*/ 	.word	index@(.nv.constant0.triton_poi_fused__native_batch_norm_legit_no_training_add_relu_15)
        /*00b4*/ 	.short	0x0210
        /*00b6*/ 	.short	0x003c


	//----- nvinfo : EIATTR_SW_WAR
	.align		4
.L_33:
        /*00b8*/ 	.byte	0x04, 0x36
        /*00ba*/ 	.short	(.L_35 - .L_34)
.L_34:
        /*00bc*/ 	.word	0x00000008
.L_35:


//--------------------- .nv.callgraph             --------------------------
	.section	.nv.callgraph,"",@"SHT_CUDA_CALLGRAPH"
	.align	4
	.sectionentsize	8
	.align		4
        /*0000*/ 	.word	0x00000000
	.align		4
        /*0004*/ 	.word	0xffffffff
	.align		4
        /*0008*/ 	.word	0x00000000
	.align		4
        /*000c*/ 	.word	0xfffffffe
	.align		4
        /*0010*/ 	.word	0x00000000
	.align		4
        /*0014*/ 	.word	0xfffffffd
	.align		4
        /*0018*/ 	.word	0x00000000
	.align		4
        /*001c*/ 	.word	0xfffffffc


//--------------------- .nv.constant4             --------------------------
	.section	.nv.constant4,"a",@progbits
	.align	8
	.align		8
.nv.constant4:
        /*0000*/ 	.dword	_$_str
	.align		8
        /*0008*/ 	.dword	_$_str_$_2


//--------------------- .text.triton_poi_fused__native_batch_norm_legit_no_training_add_relu_15 --------------------------
	.section	.text.triton_poi_fused__native_batch_norm_legit_no_training_add_relu_15,"ax",@progbits
	.align	128
        .global         triton_poi_fused__native_batch_norm_legit_no_training_add_relu_15
        .type           triton_poi_fused__native_batch_norm_legit_no_training_add_relu_15,@function
        .size           triton_poi_fused__native_batch_norm_legit_no_training_add_relu_15,(.L_x_1 - triton_poi_fused__native_batch_norm_legit_no_training_add_relu_15)
        .other          triton_poi_fused__native_batch_norm_legit_no_training_add_relu_15,@"STO_CUDA_ENTRY STV_DEFAULT"
triton_poi_fused__native_batch_norm_legit_no_training_add_relu_15:
.text.triton_poi_fused__native_batch_norm_legit_no_training_add_relu_15:
[----:B------:R-:W-:Y:S01]  /*0000*/  LDC R1, c[0x0][0x28] ;  /* 0x00000a00ff017b82 */ /* 0x000fe20000000800 */
[----:B------:R-:W1:Y:S07]  /*0010*/  S2R R0, SR_TID.X ;  /* 0x0000000000007919 */ /* 0x000e6e0000002100 */
[----:B------:R-:W2:Y:S01]  /*0020*/  LDC.64 R8, c[0x0][0x220] ;  /* 0x00008800ff087b82 */ /* 0x000ea20000000a00 */
[----:B------:R-:W-:Y:S01]  /*0030*/  ULDC.64 UR4, c[0x0][0x208] ;  /* 0x0000820000047ab9 */ /* 0x000fe20000000a00 */
[----:B------:R-:W3:Y:S06]  /*0040*/  S2R R3, SR_CTAID.X ;  /* 0x0000000000037919 */ /* 0x000eec0000002500 */
[----:B------:R-:W4:Y:S08]  /*0050*/  LDC.64 R6, c[0x0][0x218] ;  /* 0x00008600ff067b82 */ /* 0x000f300000000a00 */
[----:B------:R-:W5:Y:S08]  /*0060*/  LDC.64 R4, c[0x0][0x210] ;  /* 0x00008400ff047b82 */ /* 0x000f700000000a00 */
[----:B------:R-:W5:Y:S01]  /*0070*/  LDC.64 R10, c[0x0][0x228] ;  /* 0x00008a00ff0a7b82 */ /* 0x000f620000000a00 */
[----:B-1----:R-:W-:-:S07]  /*0080*/  LOP3.LUT R0, R0, 0x7f, RZ, 0xc0, !PT ;  /* 0x0000007f00007812 */ /* 0x002fce00078ec0ff */
[----:B------:R-:W1:Y:S01]  /*0090*/  LDC.64 R12, c[0x0][0x230] ;  /* 0x00008c00ff0c7b82 */ /* 0x000e620000000a00 */
[----:B---3--:R-:W-:Y:S02]  /*00a0*/  SHF.R.S32.HI R2, RZ, 0x18, R3 ;  /* 0x00000018ff027819 */ /* 0x008fe40000011403 */
[----:B------:R-:W-:Y:S02]  /*00b0*/  LEA R0, R3, R0, 0x7 ;  /* 0x0000000003007211 */ /* 0x000fe400078e38ff */
[----:B------:R-:W-:-:S04]  /*00c0*/  SGXT R3, R2, 0x1 ;  /* 0x000000010203781a */ /* 0x000fc80000000200 */
[----:B------:R-:W-:-:S04]  /*00d0*/  LEA.HI R3, R3, R0, RZ, 0x7 ;  /* 0x0000000003037211 */ /* 0x000fc800078f38ff */
[----:B------:R-:W-:-:S04]  /*00e0*/  LOP3.LUT R3, R3, 0xffffff80, RZ, 0xc0, !PT ;  /* 0xffffff8003037812 */ /* 0x000fc800078ec0ff */
[----:B------:R-:W-:Y:S02]  /*00f0*/  IADD3 R15, R0, -R3, RZ ;  /* 0x80000003000f7210 */ /* 0x000fe40007ffe0ff */
[----:B------:R-:W3:Y:S03]  /*0100*/  LDC.64 R2, c[0x0][0x238] ;  /* 0x00008e00ff027b82 */ /* 0x000ee60000000a00 */
[----:B--2---:R-:W-:-:S05]  /*0110*/  IMAD.WIDE R8, R15, 0x4, R8 ;  /* 0x000000040f087825 */ /* 0x004fca00078e0208 */
[----:B------:R1:W2:Y:S01]  /*0120*/  LDG.E.EL R16, desc[UR4][R8.64] ;  /* 0x0000000408107981 */ /* 0x0002a2000c2e1900 */
[----:B----4-:R-:W-:-:S04]  /*0130*/  IMAD.WIDE R6, R15, 0x4, R6 ;  /* 0x000000040f067825 */ /* 0x010fc800078e0206 */
[C---:B-----5:R-:W-:Y:S02]  /*0140*/  IMAD.WIDE R4, R0.reuse, 0x4, R4 ;  /* 0x0000000400047825 */ /* 0x060fe400078e0204 */
[----:B------:R-:W4:Y:S02]  /*0150*/  LDG.E.EL R7, desc[UR4][R6.64] ;  /* 0x0000000406077981 */ /* 0x000f24000c2e1900 */
[C---:B0-----:R-:W-:Y:S02]  /*0160*/  IMAD.WIDE R10, R15.reuse, 0x4, R10 ;  /* 0x000000040f0a7825 */ /* 0x041fe400078e020a */
[----:B------:R0:W4:Y:S02]  /*0170*/  LDG.E R14, desc[UR4][R4.64] ;  /* 0x00000004040e7981 */ /* 0x000124000c1e1900 */
[----:B-1----:R-:W-:Y:S02]  /*0180*/  IMAD.WIDE R8, R15, 0x4, R12 ;  /* 0x000000040f087825 */ /* 0x002fe400078e020c */
[----:B------:R1:W5:Y:S02]  /*0190*/  LDG.E.EL R10, desc[UR4][R10.64] ;  /* 0x000000040a0a7981 */ /* 0x000364000c2e1900 */
[----:B---3--:R-:W-:-:S02]  /*01a0*/  IMAD.WIDE R2, R0, 0x4, R2 ;  /* 0x0000000400027825 */ /* 0x008fc400078e0202 */
[----:B------:R-:W5:Y:S01]  /*01b0*/  LDG.E.EL R9, desc[UR4][R8.64] ;  /* 0x0000000408097981 */ /* 0x000f62000c2e1900 */
[----:B0-----:R-:W0:Y:S03]  /*01c0*/  LDC.64 R4, c[0x0][0x240] ;  /* 0x00009000ff047b82 */ /* 0x001e260000000a00 */
[----:B------:R-:W3:Y:S01]  /*01d0*/  LDG.E R2, desc[UR4][R2.64] ;  /* 0x0000000402027981 */ /* 0x000ee2000c1e1900 */
[----:B-1----:R-:W-:Y:S01]  /*01e0*/  HFMA2.MMA R11, -RZ, RZ, 1.625, 0 ;  /* 0x3e800000ff0b7435 */ /* 0x002fe200000001ff */
[----:B--2---:R-:W-:-:S04]  /*01f0*/  FADD R16, R16, 9.9999997473787516356e-06 ;  /* 0x3727c5ac10107421 */ /* 0x004fc80000000000 */
[----:B------:R-:W1:Y:S02]  /*0200*/  MUFU.SQRT R12, R16 ;  /* 0x00000010000c7308 */ /* 0x000e640000002000 */
[C---:B-1----:R-:W-:Y:S02]  /*0210*/  FSETP.GT.AND P0, PT, R12.reuse, 8.50705917302346158658e+37, PT ;  /* 0x7e8000000c00780b */ /* 0x042fe40003f04000 */
[----:B------:R-:W-:-:S11]  /*0220*/  FSETP.GEU.AND P1, PT, R12, 1.175494350822287508e-38, PT ;  /* 0x008000000c00780b */ /* 0x000fd60003f2e000 */
[----:B------:R-:W-:-:S04]  /*0230*/  @P0 FMUL R12, R12, 0.25 ;  /* 0x3e8000000c0c0820 */ /* 0x000fc80000400000 */
[----:B------:R-:W-:-:S06]  /*0240*/  @!P1 FMUL R12, R12, 16777216 ;  /* 0x4b8000000c0c9820 */ /* 0x000fcc0000400000 */
[----:B------:R-:W1:Y:S01]  /*0250*/  MUFU.RCP R12, R12 ;  /* 0x0000000c000c7308 */ /* 0x000e620000001000 */
[----:B------:R-:W-:Y:S01]  /*0260*/  FSEL R11, R11, 1, P0 ;  /* 0x3f8000000b0b7808 */ /* 0x000fe20000000000 */
[----:B----4-:R-:W-:-:S04]  /*0270*/  FADD R7, R14, -R7 ;  /* 0x800000070e077221 */ /* 0x010fc80000000000 */
[----:B------:R-:W-:-:S04]  /*0280*/  @!P1 FMUL R11, R11, 16777216 ;  /* 0x4b8000000b0b9820 */ /* 0x000fc80000400000 */
[----:B-1----:R-:W-:-:S04]  /*0290*/  FMUL R6, R12, R11 ;  /* 0x0000000b0c067220 */ /* 0x002fc80000400000 */
[----:B------:R-:W-:-:S04]  /*02a0*/  FMUL R6, R7, R6 ;  /* 0x0000000607067220 */ /* 0x000fc80000400000 */
[----:B-----5:R-:W-:-:S04]  /*02b0*/  FFMA R9, R10, R6, R9 ;  /* 0x000000060a097223 */ /* 0x020fc80000000009 */
[----:B---3--:R-:W-:Y:S01]  /*02c0*/  FADD R6, R2, R9 ;  /* 0x0000000902067221 */ /* 0x008fe20000000000 */
[----:B------:R-:W-:Y:S01]  /*02d0*/  FSETP.GEU.AND P0, PT, R9, -R2, PT ;  /* 0x800000020900720b */ /* 0x000fe20003f0e000 */
[----:B0-----:R-:W-:-:S03]  /*02e0*/  IMAD.WIDE R2, R0, 0x4, R4 ;  /* 0x0000000400027825 */ /* 0x001fc600078e0204 */
[----:B------:R-:W-:-:S05]  /*02f0*/  FSEL R5, R6, RZ, P0 ;  /* 0x000000ff06057208 */ /* 0x000fca0000000000 */
[----:B------:R-:W-:Y:S01]  /*0300*/  STG.E desc[UR4][R2.64], R5 ;  /* 0x0000000502007986 */ /* 0x000fe2000c101904 */
[----:B------:R-:W-:Y:S05]  /*0310*/  EXIT ;  /* 0x000000000000794d */ /* 0x000fea0003800000 */
.L_x_0:
[----:B------:R-:W-:-:S00]  /*0320*/  BRA `(.L_x_0) ;  /* 0xfffffffc00fc7947 */ /* 0x000fc0000383ffff */
[----:B------:R-:W-:-:S00]  /*0330*/  NOP ;  /* 0x0000000000007918 */ /* 0x000fc00000000000 */
        /* <DEDUP_REMOVED lines=12> */
.L_x_1:


//--------------------- .nv.global.init           --------------------------
	.section	.nv.global.init,"aw",@progbits
.nv.global.init:
	.type		_$_str,@object
	.size		_$_str,(_$_str_$_2 - _$_str)
_$_str:
        /*0000*/ 	.byte	0x5f, 0x5f, 0x43, 0x55, 0x44, 0x41, 0x5f, 0x46, 0x54, 0x5a, 0x00
	.type		_$_str_$_2,@object
	.size		_$_str_$_2,(.L_1 - _$_str_$_2)
_$_str_$_2:
        /*000b*/ 	.byte	0x5f, 0x5f, 0x43, 0x55, 0x44, 0x41, 0x5f, 0x50, 0x52, 0x45, 0x43, 0x5f, 0x53, 0x51, 0x52, 0x54
        /*001b*/ 	.byte	0x00
.L_1:


//--------------------- .nv.constant0.triton_poi_fused__native_batch_norm_legit_no_training_add_relu_15 --------------------------
	.section	.nv.constant0.triton_poi_fused__native_batch_norm_legit_no_training_add_relu_15,"a",@progbits
	.sectionflags	@""
	.align	4
.nv.constant0.triton_poi_fused__native_batch_norm_legit_no_training_add_relu_15:
	.zero		588
